//
// Generated by NVIDIA NVVM Compiler
//
// Compiler Build ID: CL-36424714
// Cuda compilation tools, release 13.0, V13.0.88
// Based on NVVM 20.0.0
//

.version 9.0
.target sm_100
.address_size 64

	// .globl	_Z6MatAddPA6400_fS0_S0_

.visible .entry _Z6MatAddPA6400_fS0_S0_(
	.param .u64 .ptr .align 1 _Z6MatAddPA6400_fS0_S0__param_0,
	.param .u64 .ptr .align 1 _Z6MatAddPA6400_fS0_S0__param_1,
	.param .u64 .ptr .align 1 _Z6MatAddPA6400_fS0_S0__param_2
)
{
	.reg .pred 	%p<4>;
	.reg .b32 	%r<10>;
	.reg .b32 	%f<4>;
	.reg .b64 	%rd<15>;

	ld.param.u64 	%rd1, [_Z6MatAddPA6400_fS0_S0__param_0];
	ld.param.u64 	%rd2, [_Z6MatAddPA6400_fS0_S0__param_1];
	ld.param.u64 	%rd3, [_Z6MatAddPA6400_fS0_S0__param_2];
	mov.u32 	%r3, %ntid.x;
	mov.u32 	%r4, %ctaid.x;
	mov.u32 	%r5, %tid.x;
	mad.lo.s32 	%r1, %r3, %r4, %r5;
	mov.u32 	%r6, %ntid.y;
	mov.u32 	%r7, %ctaid.y;
	mov.u32 	%r8, %tid.y;
	mad.lo.s32 	%r9, %r6, %r7, %r8;
	setp.gt.s32 	%p1, %r1, 6399;
	setp.gt.u32 	%p2, %r9, 6399;
	or.pred  	%p3, %p1, %p2;
	@%p3 bra 	$L__BB0_2;
	cvta.to.global.u64 	%rd4, %rd1;
	cvta.to.global.u64 	%rd5, %rd2;
	cvta.to.global.u64 	%rd6, %rd3;
	mul.wide.s32 	%rd7, %r1, 25600;
	add.s64 	%rd8, %rd4, %rd7;
	mul.wide.u32 	%rd9, %r9, 4;
	add.s64 	%rd10, %rd8, %rd9;
	ld.global.f32 	%f1, [%rd10];
	add.s64 	%rd11, %rd5, %rd7;
	add.s64 	%rd12, %rd11, %rd9;
	ld.global.f32 	%f2, [%rd12];
	add.f32 	%f3, %f1, %f2;
	add.s64 	%rd13, %rd6, %rd7;
	add.s64 	%rd14, %rd13, %rd9;
	st.global.f32 	[%rd14], %f3;
$L__BB0_2:
	ret;

}


// ===== COMPILED SASS (sm_100) =====

	.target	sm_100

	.elftype	@"ET_EXEC"


//--------------------- .note.nv.tkinfo           --------------------------
	.section	.note.nv.tkinfo,"",@"SHT_NOTE"
	.sectionflags	@"SHF_NOTE_NV_TKINFO"
	.tkinfo
        /*0018*/ 	.word	0x00000002
        /*0030*/ 	.string	""
        /*0030*/ 	.string	"ptxas"
        /*0030*/ 	.string	"Cuda compilation tools, release 13.0, V13.0.88"
        /*0030*/ 	.string	"Build cuda_13.0.r13.0/compiler.36424714_0"
        /*0030*/ 	.string	"-arch sm_100 -m 64 "



//--------------------- .note.nv.cuinfo           --------------------------
	.section	.note.nv.cuinfo,"",@"SHT_NOTE"
	.sectionflags	@"SHF_NOTE_NV_CUINFO"
        /*0018*/ 	.short	0x0002
        /*001a*/ 	.short	0x0064
        /*001c*/ 	.short	0x0082
	.zero		2


//--------------------- .nv.info                  --------------------------
	.section	.nv.info,"",@"SHT_CUDA_INFO"
	.align	4


	//----- nvinfo : EIATTR_REGCOUNT
	.align		4
        /*0000*/ 	.byte	0x04, 0x2f
        /*0002*/ 	.short	(.L_1 - .L_0)
	.align		4
.L_0:
        /*0004*/ 	.word	index@(_Z6MatAddPA6400_fS0_S0_)
        /*0008*/ 	.word	0x0000000e


	//----- nvinfo : EIATTR_FRAME_SIZE
	.align		4
.L_1:
        /*000c*/ 	.byte	0x04, 0x11
        /*000e*/ 	.short	(.L_3 - .L_2)
	.align		4
.L_2:
        /*0010*/ 	.word	index@(_Z6MatAddPA6400_fS0_S0_)
        /*0014*/ 	.word	0x00000000


	//----- nvinfo : EIATTR_MIN_STACK_SIZE
	.align		4
.L_3:
        /*0018*/ 	.byte	0x04, 0x12
        /*001a*/ 	.short	(.L_5 - .L_4)
	.align		4
.L_4:
        /*001c*/ 	.word	index@(_Z6MatAddPA6400_fS0_S0_)
        /*0020*/ 	.word	0x00000000
.L_5:


//--------------------- .nv.compat                --------------------------
	.section	.nv.compat,"",@"SHT_CUDA_COMPAT_INFO"
	.align	4
        /*0000*/ 	.byte	0x02, 0x09, 0x00, 0x00, 0x02, 0x02, 0x01, 0x00, 0x02, 0x05, 0x05, 0x00, 0x03, 0x07, 0x01, 0x01
        /*0010*/ 	.byte	0x02, 0x03, 0x00, 0x00, 0x02, 0x06, 0x01, 0x00, 0x04, 0x0b, 0x08, 0x00, 0x09, 0x00, 0x00, 0x00
        /*0020*/ 	.byte	0x00, 0x00, 0x00, 0x00


//--------------------- .nv.info._Z6MatAddPA6400_fS0_S0_ --------------------------
	.section	.nv.info._Z6MatAddPA6400_fS0_S0_,"",@"SHT_CUDA_INFO"
	.sectionflags	@""
	.align	4


	//----- nvinfo : EIATTR_CUDA_API_VERSION
	.align		4
        /*0000*/ 	.byte	0x04, 0x37
        /*0002*/ 	.short	(.L_7 - .L_6)
.L_6:
        /*0004*/ 	.word	0x00000082


	//----- nvinfo : EIATTR_KPARAM_INFO
	.align		4
.L_7:
        /*0008*/ 	.byte	0x04, 0x17
        /*000a*/ 	.short	(.L_9 - .L_8)
.L_8:
        /*000c*/ 	.word	0x00000000
        /*0010*/ 	.short	0x0002
        /*0012*/ 	.short	0x0010
        /*0014*/ 	.byte	0x00, 0xf5, 0x21, 0x00


	//----- nvinfo : EIATTR_KPARAM_INFO
	.align		4
.L_9:
        /*0018*/ 	.byte	0x04, 0x17
        /*001a*/ 	.short	(.L_11 - .L_10)
.L_10:
        /*001c*/ 	.word	0x00000000
        /*0020*/ 	.short	0x0001
        /*0022*/ 	.short	0x0008
        /*0024*/ 	.byte	0x00, 0xf5, 0x21, 0x00


	//----- nvinfo : EIATTR_KPARAM_INFO
	.align		4
.L_11:
        /*0028*/ 	.byte	0x04, 0x17
        /*002a*/ 	.short	(.L_13 - .L_12)
.L_12:
        /*002c*/ 	.word	0x00000000
        /*0030*/ 	.short	0x0000
        /*0032*/ 	.short	0x0000
        /*0034*/ 	.byte	0x00, 0xf5, 0x21, 0x00


	//----- nvinfo : EIATTR_SPARSE_MMA_MASK
	.align		4
.L_13:
        /*0038*/ 	.byte	0x03, 0x50
        /*003a*/ 	.short	0x0000


	//----- nvinfo : EIATTR_MAXREG_COUNT
	.align		4
        /*003c*/ 	.byte	0x03, 0x1b
        /*003e*/ 	.short	0x00ff


	//----- nvinfo : EIATTR_MERCURY_ISA_VERSION
	.align		4
        /*0040*/ 	.byte	0x03, 0x5f
        /*0042*/ 	.short	0x0101


	//----- nvinfo : EIATTR_VRC_CTA_INIT_COUNT
	.align		4
        /*0044*/ 	.byte	0x02, 0x4a
	.zero		1
	.zero		1


	//----- nvinfo : EIATTR_EXIT_INSTR_OFFSETS
	.align		4
        /*0048*/ 	.byte	0x04, 0x1c
        /*004a*/ 	.short	(.L_15 - .L_14)


	//   ....[0]....
.L_14:
        /*004c*/ 	.word	0x000000b0


	//   ....[1]....
        /*0050*/ 	.word	0x000001a0


	//----- nvinfo : EIATTR_CBANK_PARAM_SIZE
	.align		4
.L_15:
        /*0054*/ 	.byte	0x03, 0x19
        /*0056*/ 	.short	0x0018


	//----- nvinfo : EIATTR_PARAM_CBANK
	.align		4
        /*0058*/ 	.byte	0x04, 0x0a
        /*005a*/ 	.short	(.L_17 - .L_16)
	.align		4
.L_16:
        /*005c*/ 	.word	index@(.nv.constant0._Z6MatAddPA6400_fS0_S0_)
        /*0060*/ 	.short	0x0380
        /*0062*/ 	.short	0x0018


	//----- nvinfo : EIATTR_SW_WAR
	.align		4
.L_17:
        /*0064*/ 	.byte	0x04, 0x36
        /*0066*/ 	.short	(.L_19 - .L_18)
.L_18:
        /*0068*/ 	.word	0x00000008
.L_19:


//--------------------- .nv.callgraph             --------------------------
	.section	.nv.callgraph,"",@"SHT_CUDA_CALLGRAPH"
	.align	4
	.sectionentsize	8
	.align		4
        /*0000*/ 	.word	0x00000000
	.align		4
        /*0004*/ 	.word	0xffffffff
	.align		4
        /*0008*/ 	.word	0x00000000
	.align		4
        /*000c*/ 	.word	0xfffffffe
	.align		4
        /*0010*/ 	.word	0x00000000
	.align		4
        /*0014*/ 	.word	0xfffffffd
	.align		4
        /*0018*/ 	.word	0x00000000
	.align		4
        /*001c*/ 	.word	0xfffffffc


//--------------------- .text._Z6MatAddPA6400_fS0_S0_ --------------------------
	.section	.text._Z6MatAddPA6400_fS0_S0_,"ax",@progbits
	.align	128
        .global         _Z6MatAddPA6400_fS0_S0_
        .type           _Z6MatAddPA6400_fS0_S0_,@function
        .size           _Z6MatAddPA6400_fS0_S0_,(.L_x_1 - _Z6MatAddPA6400_fS0_S0_)
        .other          _Z6MatAddPA6400_fS0_S0_,@"STO_CUDA_ENTRY STV_DEFAULT"
_Z6MatAddPA6400_fS0_S0_:
.text._Z6MatAddPA6400_fS0_S0_:
[----:B------:R-:W-:Y:S01]  /*0000*/  LDC R1, c[0x0][0x37c] ;  /* 0x0000df00ff017b82 */ /* 0x000fe20000000800 */
[----:B------:R-:W0:Y:S01]  /*0010*/  S2R R11, SR_CTAID.Y ;  /* 0x00000000000b7919 */ /* 0x000e220000002600 */
[----:B------:R-:W1:Y:S01]  /*0020*/  LDCU UR4, c[0x0][0x360] ;  /* 0x00006c00ff0477ac */ /* 0x000e620008000800 */
[----:B------:R-:W0:Y:S01]  /*0030*/  S2R R2, SR_TID.Y ;  /* 0x0000000000027919 */ /* 0x000e220000002200 */
[----:B------:R-:W0:Y:S01]  /*0040*/  LDCU UR5, c[0x0][0x364] ;  /* 0x00006c80ff0577ac */ /* 0x000e220008000800 */
[----:B------:R-:W1:Y:S01]  /*0050*/  S2R R9, SR_CTAID.X ;  /* 0x0000000000097919 */ /* 0x000e620000002500 */
[----:B------:R-:W1:Y:S01]  /*0060*/  S2R R0, SR_TID.X ;  /* 0x0000000000007919 */ /* 0x000e620000002100 */
[----:B0-----:R-:W-:-:S05]  /*0070*/  IMAD R11, R11, UR5, R2 ;  /* 0x000000050b0b7c24 */ /* 0x001fca000f8e0202 */
[----:B------:R-:W-:Y:S01]  /*0080*/  ISETP.GT.U32.AND P0, PT, R11, 0x18ff, PT ;  /* 0x000018ff0b00780c */ /* 0x000fe20003f04070 */
[----:B-1----:R-:W-:-:S05]  /*0090*/  IMAD R9, R9, UR4, R0 ;  /* 0x0000000409097c24 */ /* 0x002fca000f8e0200 */
[----:B------:R-:W-:-:S13]  /*00a0*/  ISETP.GT.OR P0, PT, R9, 0x18ff, P0 ;  /* 0x000018ff0900780c */ /* 0x000fda0000704670 */
[----:B------:R-:W-:Y:S05]  /*00b0*/  @P0 EXIT ;  /* 0x000000000000094d */ /* 0x000fea0003800000 */
[----:B------:R-:W0:Y:S01]  /*00c0*/  LDC.64 R2, c[0x0][0x380] ;  /* 0x0000e000ff027b82 */ /* 0x000e220000000a00 */
[----:B------:R-:W1:Y:S07]  /*00d0*/  LDCU.64 UR4, c[0x0][0x358] ;  /* 0x00006b00ff0477ac */ /* 0x000e6e0008000a00 */
[----:B------:R-:W2:Y:S08]  /*00e0*/  LDC.64 R4, c[0x0][0x388] ;  /* 0x0000e200ff047b82 */ /* 0x000eb00000000a00 */
[----:B------:R-:W3:Y:S01]  /*00f0*/  LDC.64 R6, c[0x0][0x390] ;  /* 0x0000e400ff067b82 */ /* 0x000ee20000000a00 */
[----:B0-----:R-:W-:-:S04]  /*0100*/  IMAD.WIDE R2, R9, 0x6400, R2 ;  /* 0x0000640009027825 */ /* 0x001fc800078e0202 */
[----:B------:R-:W-:-:S04]  /*0110*/  IMAD.WIDE.U32 R2, R11, 0x4, R2 ;  /* 0x000000040b027825 */ /* 0x000fc800078e0002 */
[----:B--2---:R-:W-:Y:S02]  /*0120*/  IMAD.WIDE R4, R9, 0x6400, R4 ;  /* 0x0000640009047825 */ /* 0x004fe400078e0204 */
[----:B-1----:R-:W2:Y:S02]  /*0130*/  LDG.E R2, desc[UR4][R2.64] ;  /* 0x0000000402027981 */ /* 0x002ea4000c1e1900 */
[----:B------:R-:W-:-:S06]  /*0140*/  IMAD.WIDE.U32 R4, R11, 0x4, R4 ;  /* 0x000000040b047825 */ /* 0x000fcc00078e0004 */
[----:B------:R-:W2:Y:S01]  /*0150*/  LDG.E R5, desc[UR4][R4.64] ;  /* 0x0000000404057981 */ /* 0x000ea2000c1e1900 */
[----:B---3--:R-:W-:-:S04]  /*0160*/  IMAD.WIDE R6, R9, 0x6400, R6 ;  /* 0x0000640009067825 */ /* 0x008fc800078e0206 */
[----:B------:R-:W-:-:S04]  /*0170*/  IMAD.WIDE.U32 R6, R11, 0x4, R6 ;  /* 0x000000040b067825 */ /* 0x000fc800078e0006 */
[----:B--2---:R-:W-:-:S05]  /*0180*/  FADD R9, R2, R5 ;  /* 0x0000000502097221 */ /* 0x004fca0000000000 */
[----:B------:R-:W-:Y:S01]  /*0190*/  STG.E desc[UR4][R6.64], R9 ;  /* 0x0000000906007986 */ /* 0x000fe2000c101904 */
[----:B------:R-:W-:Y:S05]  /*01a0*/  EXIT ;  /* 0x000000000000794d */ /* 0x000fea0003800000 */
.L_x_0:
[----:B------:R-:W-:-:S00]  /*01b0*/  BRA `(.L_x_0) ;  /* 0xfffffffc00fc7947 */ /* 0x000fc0000383ffff */
[----:B------:R-:W-:-:S00]  /*01c0*/  NOP ;  /* 0x0000000000007918 */ /* 0x000fc00000000000 */
        /* <DEDUP_REMOVED lines=11> */
.L_x_1:


//--------------------- .nv.shared.reserved.0     --------------------------
	.section	.nv.shared.reserved.0,"aw",@nobits
	.weak		__nv_reservedSMEM_offset_0_alias
	.size		__nv_reservedSMEM_offset_0_alias, 0, 64
	.other		__nv_reservedSMEM_offset_0_alias,@"STO_CUDA_RESERVED_SHARED STV_DEFAULT"
__nv_reservedSMEM_offset_0_alias:
	.zero		0
	.zero		64


//--------------------- .nv.constant0._Z6MatAddPA6400_fS0_S0_ --------------------------
	.section	.nv.constant0._Z6MatAddPA6400_fS0_S0_,"a",@progbits
	.sectionflags	@""
	.align	4
.nv.constant0._Z6MatAddPA6400_fS0_S0_:
	.zero		920


//--------------------- SYMBOLS --------------------------

	.type		.nv.reservedSmem.offset0,@object
	.size		.nv.reservedSmem.offset0,0x4
